//
// Generated by NVIDIA NVVM Compiler
//
// Compiler Build ID: CL-36424714
// Cuda compilation tools, release 13.0, V13.0.88
// Based on NVVM 20.0.0
//

.version 9.0
.target sm_100
.address_size 64

	// .globl	_Z23element_wise_vector_addPfS_S_i

.visible .entry _Z23element_wise_vector_addPfS_S_i(
	.param .u64 .ptr .align 1 _Z23element_wise_vector_addPfS_S_i_param_0,
	.param .u64 .ptr .align 1 _Z23element_wise_vector_addPfS_S_i_param_1,
	.param .u64 .ptr .align 1 _Z23element_wise_vector_addPfS_S_i_param_2,
	.param .u32 _Z23element_wise_vector_addPfS_S_i_param_3
)
{
	.reg .pred 	%p<2>;
	.reg .b32 	%r<6>;
	.reg .b32 	%f<4>;
	.reg .b64 	%rd<11>;

	ld.param.u64 	%rd1, [_Z23element_wise_vector_addPfS_S_i_param_0];
	ld.param.u64 	%rd2, [_Z23element_wise_vector_addPfS_S_i_param_1];
	ld.param.u64 	%rd3, [_Z23element_wise_vector_addPfS_S_i_param_2];
	ld.param.u32 	%r2, [_Z23element_wise_vector_addPfS_S_i_param_3];
	mov.u32 	%r3, %ntid.x;
	mov.u32 	%r4, %ctaid.x;
	mov.u32 	%r5, %tid.x;
	mad.lo.s32 	%r1, %r3, %r4, %r5;
	setp.ge.s32 	%p1, %r1, %r2;
	@%p1 bra 	$L__BB0_2;
	cvta.to.global.u64 	%rd4, %rd1;
	cvta.to.global.u64 	%rd5, %rd2;
	cvta.to.global.u64 	%rd6, %rd3;
	mul.wide.s32 	%rd7, %r1, 4;
	add.s64 	%rd8, %rd4, %rd7;
	ld.global.f32 	%f1, [%rd8];
	add.s64 	%rd9, %rd5, %rd7;
	ld.global.f32 	%f2, [%rd9];
	add.f32 	%f3, %f1, %f2;
	add.s64 	%rd10, %rd6, %rd7;
	st.global.f32 	[%rd10], %f3;
$L__BB0_2:
	ret;

}


// ===== COMPILED SASS (sm_100) =====

	.target	sm_100

	.elftype	@"ET_EXEC"


//--------------------- .note.nv.tkinfo           --------------------------
	.section	.note.nv.tkinfo,"",@"SHT_NOTE"
	.sectionflags	@"SHF_NOTE_NV_TKINFO"
	.tkinfo
        /*0018*/ 	.word	0x00000002
        /*0030*/ 	.string	""
        /*0030*/ 	.string	"ptxas"
        /*0030*/ 	.string	"Cuda compilation tools, release 13.0, V13.0.88"
        /*0030*/ 	.string	"Build cuda_13.0.r13.0/compiler.36424714_0"
        /*0030*/ 	.string	"-arch sm_100 -m 64 "



//--------------------- .note.nv.cuinfo           --------------------------
	.section	.note.nv.cuinfo,"",@"SHT_NOTE"
	.sectionflags	@"SHF_NOTE_NV_CUINFO"
        /*0018*/ 	.short	0x0002
        /*001a*/ 	.short	0x0064
        /*001c*/ 	.short	0x0082
	.zero		2


//--------------------- .nv.info                  --------------------------
	.section	.nv.info,"",@"SHT_CUDA_INFO"
	.align	4


	//----- nvinfo : EIATTR_REGCOUNT
	.align		4
        /*0000*/ 	.byte	0x04, 0x2f
        /*0002*/ 	.short	(.L_1 - .L_0)
	.align		4
.L_0:
        /*0004*/ 	.word	index@(_Z23element_wise_vector_addPfS_S_i)
        /*0008*/ 	.word	0x0000000c


	//----- nvinfo : EIATTR_FRAME_SIZE
	.align		4
.L_1:
        /*000c*/ 	.byte	0x04, 0x11
        /*000e*/ 	.short	(.L_3 - .L_2)
	.align		4
.L_2:
        /*0010*/ 	.word	index@(_Z23element_wise_vector_addPfS_S_i)
        /*0014*/ 	.word	0x00000000


	//----- nvinfo : EIATTR_MIN_STACK_SIZE
	.align		4
.L_3:
        /*0018*/ 	.byte	0x04, 0x12
        /*001a*/ 	.short	(.L_5 - .L_4)
	.align		4
.L_4:
        /*001c*/ 	.word	index@(_Z23element_wise_vector_addPfS_S_i)
        /*0020*/ 	.word	0x00000000
.L_5:


//--------------------- .nv.compat                --------------------------
	.section	.nv.compat,"",@"SHT_CUDA_COMPAT_INFO"
	.align	4
        /*0000*/ 	.byte	0x02, 0x09, 0x00, 0x00, 0x02, 0x02, 0x01, 0x00, 0x02, 0x05, 0x05, 0x00, 0x03, 0x07, 0x01, 0x01
        /*0010*/ 	.byte	0x02, 0x03, 0x00, 0x00, 0x02, 0x06, 0x01, 0x00, 0x04, 0x0b, 0x08, 0x00, 0x09, 0x00, 0x00, 0x00
        /*0020*/ 	.byte	0x00, 0x00, 0x00, 0x00


//--------------------- .nv.info._Z23element_wise_vector_addPfS_S_i --------------------------
	.section	.nv.info._Z23element_wise_vector_addPfS_S_i,"",@"SHT_CUDA_INFO"
	.sectionflags	@""
	.align	4


	//----- nvinfo : EIATTR_CUDA_API_VERSION
	.align		4
        /*0000*/ 	.byte	0x04, 0x37
        /*0002*/ 	.short	(.L_7 - .L_6)
.L_6:
        /*0004*/ 	.word	0x00000082


	//----- nvinfo : EIATTR_KPARAM_INFO
	.align		4
.L_7:
        /*0008*/ 	.byte	0x04, 0x17
        /*000a*/ 	.short	(.L_9 - .L_8)
.L_8:
        /*000c*/ 	.word	0x00000000
        /*0010*/ 	.short	0x0003
        /*0012*/ 	.short	0x0018
        /*0014*/ 	.byte	0x00, 0xf0, 0x11, 0x00


	//----- nvinfo : EIATTR_KPARAM_INFO
	.align		4
.L_9:
        /*0018*/ 	.byte	0x04, 0x17
        /*001a*/ 	.short	(.L_11 - .L_10)
.L_10:
        /*001c*/ 	.word	0x00000000
        /*0020*/ 	.short	0x0002
        /*0022*/ 	.short	0x0010
        /*0024*/ 	.byte	0x00, 0xf5, 0x21, 0x00


	//----- nvinfo : EIATTR_KPARAM_INFO
	.align		4
.L_11:
        /*0028*/ 	.byte	0x04, 0x17
        /*002a*/ 	.short	(.L_13 - .L_12)
.L_12:
        /*002c*/ 	.word	0x00000000
        /*0030*/ 	.short	0x0001
        /*0032*/ 	.short	0x0008
        /*0034*/ 	.byte	0x00, 0xf5, 0x21, 0x00


	//----- nvinfo : EIATTR_KPARAM_INFO
	.align		4
.L_13:
        /*0038*/ 	.byte	0x04, 0x17
        /*003a*/ 	.short	(.L_15 - .L_14)
.L_14:
        /*003c*/ 	.word	0x00000000
        /*0040*/ 	.short	0x0000
        /*0042*/ 	.short	0x0000
        /*0044*/ 	.byte	0x00, 0xf5, 0x21, 0x00


	//----- nvinfo : EIATTR_SPARSE_MMA_MASK
	.align		4
.L_15:
        /*0048*/ 	.byte	0x03, 0x50
        /*004a*/ 	.short	0x0000


	//----- nvinfo : EIATTR_MAXREG_COUNT
	.align		4
        /*004c*/ 	.byte	0x03, 0x1b
        /*004e*/ 	.short	0x00ff


	//----- nvinfo : EIATTR_MERCURY_ISA_VERSION
	.align		4
        /*0050*/ 	.byte	0x03, 0x5f
        /*0052*/ 	.short	0x0101


	//----- nvinfo : EIATTR_VRC_CTA_INIT_COUNT
	.align		4
        /*0054*/ 	.byte	0x02, 0x4a
	.zero		1
	.zero		1


	//----- nvinfo : EIATTR_EXIT_INSTR_OFFSETS
	.align		4
        /*0058*/ 	.byte	0x04, 0x1c
        /*005a*/ 	.short	(.L_17 - .L_16)


	//   ....[0]....
.L_16:
        /*005c*/ 	.word	0x00000070


	//   ....[1]....
        /*0060*/ 	.word	0x00000130


	//----- nvinfo : EIATTR_CBANK_PARAM_SIZE
	.align		4
.L_17:
        /*0064*/ 	.byte	0x03, 0x19
        /*0066*/ 	.short	0x001c


	//----- nvinfo : EIATTR_PARAM_CBANK
	.align		4
        /*0068*/ 	.byte	0x04, 0x0a
        /*006a*/ 	.short	(.L_19 - .L_18)
	.align		4
.L_18:
        /*006c*/ 	.word	index@(.nv.constant0._Z23element_wise_vector_addPfS_S_i)
        /*0070*/ 	.short	0x0380
        /*0072*/ 	.short	0x001c


	//----- nvinfo : EIATTR_SW_WAR
	.align		4
.L_19:
        /*0074*/ 	.byte	0x04, 0x36
        /*0076*/ 	.short	(.L_21 - .L_20)
.L_20:
        /*0078*/ 	.word	0x00000008
.L_21:


//--------------------- .nv.callgraph             --------------------------
	.section	.nv.callgraph,"",@"SHT_CUDA_CALLGRAPH"
	.align	4
	.sectionentsize	8
	.align		4
        /*0000*/ 	.word	0x00000000
	.align		4
        /*0004*/ 	.word	0xffffffff
	.align		4
        /*0008*/ 	.word	0x00000000
	.align		4
        /*000c*/ 	.word	0xfffffffe
	.align		4
        /*0010*/ 	.word	0x00000000
	.align		4
        /*0014*/ 	.word	0xfffffffd
	.align		4
        /*0018*/ 	.word	0x00000000
	.align		4
        /*001c*/ 	.word	0xfffffffc


//--------------------- .text._Z23element_wise_vector_addPfS_S_i --------------------------
	.section	.text._Z23element_wise_vector_addPfS_S_i,"ax",@progbits
	.align	128
        .global         _Z23element_wise_vector_addPfS_S_i
        .type           _Z23element_wise_vector_addPfS_S_i,@function
        .size           _Z23element_wise_vector_addPfS_S_i,(.L_x_1 - _Z23element_wise_vector_addPfS_S_i)
        .other          _Z23element_wise_vector_addPfS_S_i,@"STO_CUDA_ENTRY STV_DEFAULT"
_Z23element_wise_vector_addPfS_S_i:
.text._Z23element_wise_vector_addPfS_S_i:
[----:B------:R-:W-:Y:S01]  /*0000*/  LDC R1, c[0x0][0x37c] ;  /* 0x0000df00ff017b82 */ /* 0x000fe20000000800 */
[----:B------:R-:W0:Y:S01]  /*0010*/  S2R R9, SR_CTAID.X ;  /* 0x0000000000097919 */ /* 0x000e220000002500 */
[----:B------:R-:W0:Y:S01]  /*0020*/  LDCU UR4, c[0x0][0x360] ;  /* 0x00006c00ff0477ac */ /* 0x000e220008000800 */
[----:B------:R-:W0:Y:S01]  /*0030*/  S2R R0, SR_TID.X ;  /* 0x0000000000007919 */ /* 0x000e220000002100 */
[----:B------:R-:W1:Y:S01]  /*0040*/  LDCU UR5, c[0x0][0x398] ;  /* 0x00007300ff0577ac */ /* 0x000e620008000800 */
[----:B0-----:R-:W-:-:S05]  /*0050*/  IMAD R9, R9, UR4, R0 ;  /* 0x0000000409097c24 */ /* 0x001fca000f8e0200 */
[----:B-1----:R-:W-:-:S13]  /*0060*/  ISETP.GE.AND P0, PT, R9, UR5, PT ;  /* 0x0000000509007c0c */ /* 0x002fda000bf06270 */
[----:B------:R-:W-:Y:S05]  /*0070*/  @P0 EXIT ;  /* 0x000000000000094d */ /* 0x000fea0003800000 */
[----:B------:R-:W0:Y:S01]  /*0080*/  LDC.64 R2, c[0x0][0x380] ;  /* 0x0000e000ff027b82 */ /* 0x000e220000000a00 */
[----:B------:R-:W1:Y:S07]  /*0090*/  LDCU.64 UR4, c[0x0][0x358] ;  /* 0x00006b00ff0477ac */ /* 0x000e6e0008000a00 */
[----:B------:R-:W2:Y:S08]  /*00a0*/  LDC.64 R4, c[0x0][0x388] ;  /* 0x0000e200ff047b82 */ /* 0x000eb00000000a00 */
[----:B------:R-:W3:Y:S01]  /*00b0*/  LDC.64 R6, c[0x0][0x390] ;  /* 0x0000e400ff067b82 */ /* 0x000ee20000000a00 */
[----:B0-----:R-:W-:-:S06]  /*00c0*/  IMAD.WIDE R2, R9, 0x4, R2 ;  /* 0x0000000409027825 */ /* 0x001fcc00078e0202 */
[----:B-1----:R-:W4:Y:S01]  /*00d0*/  LDG.E R2, desc[UR4][R2.64] ;  /* 0x0000000402027981 */ /* 0x002f22000c1e1900 */
[----:B--2---:R-:W-:-:S06]  /*00e0*/  IMAD.WIDE R4, R9, 0x4, R4 ;  /* 0x0000000409047825 */ /* 0x004fcc00078e0204 */
[----:B------:R-:W4:Y:S01]  /*00f0*/  LDG.E R5, desc[UR4][R4.64] ;  /* 0x0000000404057981 */ /* 0x000f22000c1e1900 */
[----:B---3--:R-:W-:-:S04]  /*0100*/  IMAD.WIDE R6, R9, 0x4, R6 ;  /* 0x0000000409067825 */ /* 0x008fc800078e0206 */
[----:B----4-:R-:W-:-:S05]  /*0110*/  FADD R9, R2, R5 ;  /* 0x0000000502097221 */ /* 0x010fca0000000000 */
[----:B------:R-:W-:Y:S01]  /*0120*/  STG.E desc[UR4][R6.64], R9 ;  /* 0x0000000906007986 */ /* 0x000fe2000c101904 */
[----:B------:R-:W-:Y:S05]  /*0130*/  EXIT ;  /* 0x000000000000794d */ /* 0x000fea0003800000 */
.L_x_0:
[----:B------:R-:W-:-:S00]  /*0140*/  BRA `(.L_x_0) ;  /* 0xfffffffc00fc7947 */ /* 0x000fc0000383ffff */
[----:B------:R-:W-:-:S00]  /*0150*/  NOP ;  /* 0x0000000000007918 */ /* 0x000fc00000000000 */
        /* <DEDUP_REMOVED lines=10> */
.L_x_1:


//--------------------- .nv.shared.reserved.0     --------------------------
	.section	.nv.shared.reserved.0,"aw",@nobits
	.weak		__nv_reservedSMEM_offset_0_alias
	.size		__nv_reservedSMEM_offset_0_alias, 0, 64
	.other		__nv_reservedSMEM_offset_0_alias,@"STO_CUDA_RESERVED_SHARED STV_DEFAULT"
__nv_reservedSMEM_offset_0_alias:
	.zero		0
	.zero		64


//--------------------- .nv.constant0._Z23element_wise_vector_addPfS_S_i --------------------------
	.section	.nv.constant0._Z23element_wise_vector_addPfS_S_i,"a",@progbits
	.sectionflags	@""
	.align	4
.nv.constant0._Z23element_wise_vector_addPfS_S_i:
	.zero		924


//--------------------- SYMBOLS --------------------------

	.type		.nv.reservedSmem.offset0,@object
	.size		.nv.reservedSmem.offset0,0x4
